//
// Generated by NVIDIA NVVM Compiler
//
// Compiler Build ID: CL-36424714
// Cuda compilation tools, release 13.0, V13.0.88
// Based on NVVM 20.0.0
//

.version 9.0
.target sm_100
.address_size 64

	// .globl	_Z10reduce_sumPKfPfi
.extern .shared .align 16 .b8 sdata[];

.visible .entry _Z10reduce_sumPKfPfi(
	.param .u64 .ptr .align 1 _Z10reduce_sumPKfPfi_param_0,
	.param .u64 .ptr .align 1 _Z10reduce_sumPKfPfi_param_1,
	.param .u32 _Z10reduce_sumPKfPfi_param_2
)
{
	.reg .pred 	%p<7>;
	.reg .b32 	%r<17>;
	.reg .b32 	%f<14>;
	.reg .b64 	%rd<11>;

	ld.param.u64 	%rd3, [_Z10reduce_sumPKfPfi_param_0];
	ld.param.u64 	%rd2, [_Z10reduce_sumPKfPfi_param_1];
	ld.param.u32 	%r9, [_Z10reduce_sumPKfPfi_param_2];
	cvta.to.global.u64 	%rd1, %rd3;
	mov.u32 	%r1, %tid.x;
	mov.u32 	%r2, %ctaid.x;
	mov.u32 	%r16, %ntid.x;
	mul.lo.s32 	%r10, %r16, %r2;
	shl.b32 	%r11, %r10, 1;
	add.s32 	%r4, %r11, %r1;
	setp.ge.u32 	%p1, %r4, %r9;
	mov.f32 	%f13, 0f00000000;
	@%p1 bra 	$L__BB0_2;
	mul.wide.u32 	%rd4, %r4, 4;
	add.s64 	%rd5, %rd1, %rd4;
	ld.global.f32 	%f6, [%rd5];
	add.f32 	%f13, %f6, 0f00000000;
$L__BB0_2:
	add.s32 	%r5, %r4, %r16;
	setp.ge.u32 	%p2, %r5, %r9;
	@%p2 bra 	$L__BB0_4;
	mul.wide.u32 	%rd6, %r5, 4;
	add.s64 	%rd7, %rd1, %rd6;
	ld.global.f32 	%f7, [%rd7];
	add.f32 	%f13, %f13, %f7;
$L__BB0_4:
	shl.b32 	%r12, %r1, 2;
	mov.u32 	%r13, sdata;
	add.s32 	%r6, %r13, %r12;
	st.shared.f32 	[%r6], %f13;
	bar.sync 	0;
	setp.lt.u32 	%p3, %r16, 2;
	@%p3 bra 	$L__BB0_8;
$L__BB0_5:
	shr.u32 	%r8, %r16, 1;
	setp.ge.u32 	%p4, %r1, %r8;
	@%p4 bra 	$L__BB0_7;
	shl.b32 	%r14, %r8, 2;
	add.s32 	%r15, %r6, %r14;
	ld.shared.f32 	%f8, [%r15];
	ld.shared.f32 	%f9, [%r6];
	add.f32 	%f10, %f8, %f9;
	st.shared.f32 	[%r6], %f10;
$L__BB0_7:
	bar.sync 	0;
	setp.gt.u32 	%p5, %r16, 3;
	mov.u32 	%r16, %r8;
	@%p5 bra 	$L__BB0_5;
$L__BB0_8:
	setp.ne.s32 	%p6, %r1, 0;
	@%p6 bra 	$L__BB0_10;
	ld.shared.f32 	%f11, [sdata];
	cvta.to.global.u64 	%rd8, %rd2;
	mul.wide.u32 	%rd9, %r2, 4;
	add.s64 	%rd10, %rd8, %rd9;
	st.global.f32 	[%rd10], %f11;
$L__BB0_10:
	ret;

}


// ===== COMPILED SASS (sm_100) =====

	.target	sm_100

	.elftype	@"ET_EXEC"


//--------------------- .note.nv.tkinfo           --------------------------
	.section	.note.nv.tkinfo,"",@"SHT_NOTE"
	.sectionflags	@"SHF_NOTE_NV_TKINFO"
	.tkinfo
        /*0018*/ 	.word	0x00000002
        /*0030*/ 	.string	""
        /*0030*/ 	.string	"ptxas"
        /*0030*/ 	.string	"Cuda compilation tools, release 13.0, V13.0.88"
        /*0030*/ 	.string	"Build cuda_13.0.r13.0/compiler.36424714_0"
        /*0030*/ 	.string	"-arch sm_100 -m 64 "



//--------------------- .note.nv.cuinfo           --------------------------
	.section	.note.nv.cuinfo,"",@"SHT_NOTE"
	.sectionflags	@"SHF_NOTE_NV_CUINFO"
        /*0018*/ 	.short	0x0002
        /*001a*/ 	.short	0x0064
        /*001c*/ 	.short	0x0082
	.zero		2


//--------------------- .nv.info                  --------------------------
	.section	.nv.info,"",@"SHT_CUDA_INFO"
	.align	4


	//----- nvinfo : EIATTR_REGCOUNT
	.align		4
        /*0000*/ 	.byte	0x04, 0x2f
        /*0002*/ 	.short	(.L_1 - .L_0)
	.align		4
.L_0:
        /*0004*/ 	.word	index@(_Z10reduce_sumPKfPfi)
        /*0008*/ 	.word	0x00000010


	//----- nvinfo : EIATTR_FRAME_SIZE
	.align		4
.L_1:
        /*000c*/ 	.byte	0x04, 0x11
        /*000e*/ 	.short	(.L_3 - .L_2)
	.align		4
.L_2:
        /*0010*/ 	.word	index@(_Z10reduce_sumPKfPfi)
        /*0014*/ 	.word	0x00000000


	//----- nvinfo : EIATTR_MIN_STACK_SIZE
	.align		4
.L_3:
        /*0018*/ 	.byte	0x04, 0x12
        /*001a*/ 	.short	(.L_5 - .L_4)
	.align		4
.L_4:
        /*001c*/ 	.word	index@(_Z10reduce_sumPKfPfi)
        /*0020*/ 	.word	0x00000000
.L_5:


//--------------------- .nv.compat                --------------------------
	.section	.nv.compat,"",@"SHT_CUDA_COMPAT_INFO"
	.align	4
        /*0000*/ 	.byte	0x02, 0x09, 0x00, 0x00, 0x02, 0x02, 0x01, 0x00, 0x02, 0x05, 0x05, 0x00, 0x03, 0x07, 0x01, 0x01
        /*0010*/ 	.byte	0x02, 0x03, 0x00, 0x00, 0x02, 0x06, 0x01, 0x00, 0x04, 0x0b, 0x08, 0x00, 0x09, 0x00, 0x00, 0x00
        /*0020*/ 	.byte	0x00, 0x00, 0x00, 0x00


//--------------------- .nv.info._Z10reduce_sumPKfPfi --------------------------
	.section	.nv.info._Z10reduce_sumPKfPfi,"",@"SHT_CUDA_INFO"
	.sectionflags	@""
	.align	4


	//----- nvinfo : EIATTR_CUDA_API_VERSION
	.align		4
        /*0000*/ 	.byte	0x04, 0x37
        /*0002*/ 	.short	(.L_7 - .L_6)
.L_6:
        /*0004*/ 	.word	0x00000082


	//----- nvinfo : EIATTR_KPARAM_INFO
	.align		4
.L_7:
        /*0008*/ 	.byte	0x04, 0x17
        /*000a*/ 	.short	(.L_9 - .L_8)
.L_8:
        /*000c*/ 	.word	0x00000000
        /*0010*/ 	.short	0x0002
        /*0012*/ 	.short	0x0010
        /*0014*/ 	.byte	0x00, 0xf0, 0x11, 0x00


	//----- nvinfo : EIATTR_KPARAM_INFO
	.align		4
.L_9:
        /*0018*/ 	.byte	0x04, 0x17
        /*001a*/ 	.short	(.L_11 - .L_10)
.L_10:
        /*001c*/ 	.word	0x00000000
        /*0020*/ 	.short	0x0001
        /*0022*/ 	.short	0x0008
        /*0024*/ 	.byte	0x00, 0xf5, 0x21, 0x00


	//----- nvinfo : EIATTR_KPARAM_INFO
	.align		4
.L_11:
        /*0028*/ 	.byte	0x04, 0x17
        /*002a*/ 	.short	(.L_13 - .L_12)
.L_12:
        /*002c*/ 	.word	0x00000000
        /*0030*/ 	.short	0x0000
        /*0032*/ 	.short	0x0000
        /*0034*/ 	.byte	0x00, 0xf5, 0x21, 0x00


	//----- nvinfo : EIATTR_SPARSE_MMA_MASK
	.align		4
.L_13:
        /*0038*/ 	.byte	0x03, 0x50
        /*003a*/ 	.short	0x0000


	//----- nvinfo : EIATTR_MAXREG_COUNT
	.align		4
        /*003c*/ 	.byte	0x03, 0x1b
        /*003e*/ 	.short	0x00ff


	//----- nvinfo : EIATTR_NUM_BARRIERS
	.align		4
        /*0040*/ 	.byte	0x02, 0x4c
        /*0042*/ 	.byte	0x01
	.zero		1


	//----- nvinfo : EIATTR_MERCURY_ISA_VERSION
	.align		4
        /*0044*/ 	.byte	0x03, 0x5f
        /*0046*/ 	.short	0x0101


	//----- nvinfo : EIATTR_VRC_CTA_INIT_COUNT
	.align		4
        /*0048*/ 	.byte	0x02, 0x4a
	.zero		1
	.zero		1


	//----- nvinfo : EIATTR_EXIT_INSTR_OFFSETS
	.align		4
        /*004c*/ 	.byte	0x04, 0x1c
        /*004e*/ 	.short	(.L_15 - .L_14)


	//   ....[0]....
.L_14:
        /*0050*/ 	.word	0x00000290


	//   ....[1]....
        /*0054*/ 	.word	0x00000310


	//----- nvinfo : EIATTR_CBANK_PARAM_SIZE
	.align		4
.L_15:
        /*0058*/ 	.byte	0x03, 0x19
        /*005a*/ 	.short	0x0014


	//----- nvinfo : EIATTR_PARAM_CBANK
	.align		4
        /*005c*/ 	.byte	0x04, 0x0a
        /*005e*/ 	.short	(.L_17 - .L_16)
	.align		4
.L_16:
        /*0060*/ 	.word	index@(.nv.constant0._Z10reduce_sumPKfPfi)
        /*0064*/ 	.short	0x0380
        /*0066*/ 	.short	0x0014


	//----- nvinfo : EIATTR_SW_WAR
	.align		4
.L_17:
        /*0068*/ 	.byte	0x04, 0x36
        /*006a*/ 	.short	(.L_19 - .L_18)
.L_18:
        /*006c*/ 	.word	0x00000008
.L_19:


//--------------------- .nv.callgraph             --------------------------
	.section	.nv.callgraph,"",@"SHT_CUDA_CALLGRAPH"
	.align	4
	.sectionentsize	8
	.align		4
        /*0000*/ 	.word	0x00000000
	.align		4
        /*0004*/ 	.word	0xffffffff
	.align		4
        /*0008*/ 	.word	0x00000000
	.align		4
        /*000c*/ 	.word	0xfffffffe
	.align		4
        /*0010*/ 	.word	0x00000000
	.align		4
        /*0014*/ 	.word	0xfffffffd
	.align		4
        /*0018*/ 	.word	0x00000000
	.align		4
        /*001c*/ 	.word	0xfffffffc


//--------------------- .text._Z10reduce_sumPKfPfi --------------------------
	.section	.text._Z10reduce_sumPKfPfi,"ax",@progbits
	.align	128
        .global         _Z10reduce_sumPKfPfi
        .type           _Z10reduce_sumPKfPfi,@function
        .size           _Z10reduce_sumPKfPfi,(.L_x_3 - _Z10reduce_sumPKfPfi)
        .other          _Z10reduce_sumPKfPfi,@"STO_CUDA_ENTRY STV_DEFAULT"
_Z10reduce_sumPKfPfi:
.text._Z10reduce_sumPKfPfi:
[----:B------:R-:W-:Y:S01]  /*0000*/  LDC R1, c[0x0][0x37c] ;  /* 0x0000df00ff017b82 */ /* 0x000fe20000000800 */
[----:B------:R-:W0:Y:S01]  /*0010*/  S2R R11, SR_CTAID.X ;  /* 0x00000000000b7919 */ /* 0x000e220000002500 */
[----:B------:R-:W0:Y:S01]  /*0020*/  LDCU UR4, c[0x0][0x360] ;  /* 0x00006c00ff0477ac */ /* 0x000e220008000800 */
[----:B------:R-:W1:Y:S01]  /*0030*/  S2R R9, SR_TID.X ;  /* 0x0000000000097919 */ /* 0x000e620000002100 */
[----:B------:R-:W2:Y:S01]  /*0040*/  LDCU UR5, c[0x0][0x390] ;  /* 0x00007200ff0577ac */ /* 0x000ea20008000800 */
[----:B------:R-:W3:Y:S01]  /*0050*/  LDCU.64 UR6, c[0x0][0x358] ;  /* 0x00006b00ff0677ac */ /* 0x000ee20008000a00 */
[----:B0-----:R-:W-:-:S04]  /*0060*/  IMAD R0, R11, UR4, RZ ;  /* 0x000000040b007c24 */ /* 0x001fc8000f8e02ff */
[----:B-1----:R-:W-:Y:S02]  /*0070*/  IMAD R7, R0, 0x2, R9 ;  /* 0x0000000200077824 */ /* 0x002fe400078e0209 */
[----:B------:R-:W-:-:S03]  /*0080*/  IMAD.U32 R0, RZ, RZ, UR4 ;  /* 0x00000004ff007e24 */ /* 0x000fc6000f8e00ff */
[C---:B--2---:R-:W-:Y:S02]  /*0090*/  ISETP.GE.U32.AND P0, PT, R7.reuse, UR5, PT ;  /* 0x0000000507007c0c */ /* 0x044fe4000bf06070 */
[----:B------:R-:W-:-:S04]  /*00a0*/  IADD3 R13, PT, PT, R7, R0, RZ ;  /* 0x00000000070d7210 */ /* 0x000fc80007ffe0ff */
[----:B------:R-:W-:-:S07]  /*00b0*/  ISETP.GE.U32.AND P1, PT, R13, UR5, PT ;  /* 0x000000050d007c0c */ /* 0x000fce000bf26070 */
[----:B------:R-:W0:Y:S08]  /*00c0*/  @!P0 LDC.64 R2, c[0x0][0x380] ;  /* 0x0000e000ff028b82 */ /* 0x000e300000000a00 */
[----:B------:R-:W1:Y:S01]  /*00d0*/  @!P1 LDC.64 R4, c[0x0][0x380] ;  /* 0x0000e000ff049b82 */ /* 0x000e620000000a00 */
[----:B0-----:R-:W-:-:S06]  /*00e0*/  @!P0 IMAD.WIDE.U32 R2, R7, 0x4, R2 ;  /* 0x0000000407028825 */ /* 0x001fcc00078e0002 */
[----:B---3--:R-:W2:Y:S01]  /*00f0*/  @!P0 LDG.E R2, desc[UR6][R2.64] ;  /* 0x0000000602028981 */ /* 0x008ea2000c1e1900 */
[----:B-1----:R-:W-:-:S06]  /*0100*/  @!P1 IMAD.WIDE.U32 R4, R13, 0x4, R4 ;  /* 0x000000040d049825 */ /* 0x002fcc00078e0004 */
[----:B------:R-:W3:Y:S01]  /*0110*/  @!P1 LDG.E R5, desc[UR6][R4.64] ;  /* 0x0000000604059981 */ /* 0x000ee2000c1e1900 */
[----:B------:R-:W0:Y:S01]  /*0120*/  S2UR UR5, SR_CgaCtaId ;  /* 0x00000000000579c3 */ /* 0x000e220000008800 */
[----:B------:R-:W-:Y:S01]  /*0130*/  IMAD.MOV.U32 R6, RZ, RZ, RZ ;  /* 0x000000ffff067224 */ /* 0x000fe200078e00ff */
[----:B------:R-:W-:Y:S02]  /*0140*/  UMOV UR4, 0x400 ;  /* 0x0000040000047882 */ /* 0x000fe40000000000 */
[----:B0-----:R-:W-:-:S06]  /*0150*/  ULEA UR4, UR5, UR4, 0x18 ;  /* 0x0000000405047291 */ /* 0x001fcc000f8ec0ff */
[----:B------:R-:W-:Y:S01]  /*0160*/  LEA R7, R9, UR4, 0x2 ;  /* 0x0000000409077c11 */ /* 0x000fe2000f8e10ff */
[----:B--2---:R-:W-:Y:S01]  /*0170*/  @!P0 FADD R6, RZ, R2 ;  /* 0x00000002ff068221 */ /* 0x004fe20000000000 */
[----:B------:R-:W-:-:S03]  /*0180*/  ISETP.GE.U32.AND P0, PT, R0, 0x2, PT ;  /* 0x000000020000780c */ /* 0x000fc60003f06070 */
[----:B---3--:R-:W-:Y:S01]  /*0190*/  @!P1 FADD R6, R6, R5 ;  /* 0x0000000506069221 */ /* 0x008fe20000000000 */
[----:B------:R-:W-:-:S04]  /*01a0*/  ISETP.NE.AND P1, PT, R9, RZ, PT ;  /* 0x000000ff0900720c */ /* 0x000fc80003f25270 */
[----:B------:R0:W-:Y:S01]  /*01b0*/  STS [R7], R6 ;  /* 0x0000000607007388 */ /* 0x0001e20000000800 */
[----:B------:R-:W-:Y:S06]  /*01c0*/  BAR.SYNC.DEFER_BLOCKING 0x0 ;  /* 0x0000000000007b1d */ /* 0x000fec0000010000 */
[----:B------:R-:W-:Y:S05]  /*01d0*/  @!P0 BRA `(.L_x_0) ;  /* 0x00000000002c8947 */ /* 0x000fea0003800000 */
.L_x_1:
[----:B0-----:R-:W-:-:S04]  /*01e0*/  SHF.R.U32.HI R6, RZ, 0x1, R0 ;  /* 0x00000001ff067819 */ /* 0x001fc80000011600 */
[----:B------:R-:W-:-:S13]  /*01f0*/  ISETP.GE.U32.AND P0, PT, R9, R6, PT ;  /* 0x000000060900720c */ /* 0x000fda0003f06070 */
[----:B------:R-:W-:Y:S01]  /*0200*/  @!P0 LEA R2, R6, R7, 0x2 ;  /* 0x0000000706028211 */ /* 0x000fe200078e10ff */
[----:B------:R-:W-:Y:S05]  /*0210*/  @!P0 LDS R3, [R7] ;  /* 0x0000000007038984 */ /* 0x000fea0000000800 */
[----:B------:R-:W0:Y:S02]  /*0220*/  @!P0 LDS R2, [R2] ;  /* 0x0000000002028984 */ /* 0x000e240000000800 */
[----:B0-----:R-:W-:-:S05]  /*0230*/  @!P0 FADD R4, R2, R3 ;  /* 0x0000000302048221 */ /* 0x001fca0000000000 */
[----:B------:R1:W-:Y:S01]  /*0240*/  @!P0 STS [R7], R4 ;  /* 0x0000000407008388 */ /* 0x0003e20000000800 */
[----:B------:R-:W-:Y:S01]  /*0250*/  BAR.SYNC.DEFER_BLOCKING 0x0 ;  /* 0x0000000000007b1d */ /* 0x000fe20000010000 */
[----:B------:R-:W-:Y:S02]  /*0260*/  ISETP.GT.U32.AND P0, PT, R0, 0x3, PT ;  /* 0x000000030000780c */ /* 0x000fe40003f04070 */
[----:B------:R-:W-:-:S11]  /*0270*/  MOV R0, R6 ;  /* 0x0000000600007202 */ /* 0x000fd60000000f00 */
[----:B-1----:R-:W-:Y:S05]  /*0280*/  @P0 BRA `(.L_x_1) ;  /* 0xfffffffc00d40947 */ /* 0x002fea000383ffff */
.L_x_0:
[----:B------:R-:W-:Y:S05]  /*0290*/  @P1 EXIT ;  /* 0x000000000000194d */ /* 0x000fea0003800000 */
[----:B------:R-:W1:Y:S01]  /*02a0*/  S2UR UR5, SR_CgaCtaId ;  /* 0x00000000000579c3 */ /* 0x000e620000008800 */
[----:B------:R-:W-:-:S07]  /*02b0*/  UMOV UR4, 0x400 ;  /* 0x0000040000047882 */ /* 0x000fce0000000000 */
[----:B------:R-:W2:Y:S01]  /*02c0*/  LDC.64 R2, c[0x0][0x388] ;  /* 0x0000e200ff027b82 */ /* 0x000ea20000000a00 */
[----:B-1----:R-:W-:Y:S01]  /*02d0*/  ULEA UR4, UR5, UR4, 0x18 ;  /* 0x0000000405047291 */ /* 0x002fe2000f8ec0ff */
[----:B--2---:R-:W-:-:S08]  /*02e0*/  IMAD.WIDE.U32 R2, R11, 0x4, R2 ;  /* 0x000000040b027825 */ /* 0x004fd000078e0002 */
[----:B------:R-:W1:Y:S04]  /*02f0*/  LDS R5, [UR4] ;  /* 0x00000004ff057984 */ /* 0x000e680008000800 */
[----:B-1----:R-:W-:Y:S01]  /*0300*/  STG.E desc[UR6][R2.64], R5 ;  /* 0x0000000502007986 */ /* 0x002fe2000c101906 */
[----:B------:R-:W-:Y:S05]  /*0310*/  EXIT ;  /* 0x000000000000794d */ /* 0x000fea0003800000 */
.L_x_2:
[----:B------:R-:W-:-:S00]  /*0320*/  BRA `(.L_x_2) ;  /* 0xfffffffc00fc7947 */ /* 0x000fc0000383ffff */
[----:B------:R-:W-:-:S00]  /*0330*/  NOP ;  /* 0x0000000000007918 */ /* 0x000fc00000000000 */
        /* <DEDUP_REMOVED lines=12> */
.L_x_3:


//--------------------- .nv.shared._Z10reduce_sumPKfPfi --------------------------
	.section	.nv.shared._Z10reduce_sumPKfPfi,"aw",@nobits
	.sectionflags	@""
	.align	16
	.zero		1024


//--------------------- .nv.shared.reserved.0     --------------------------
	.section	.nv.shared.reserved.0,"aw",@nobits
	.weak		__nv_reservedSMEM_offset_0_alias
	.size		__nv_reservedSMEM_offset_0_alias, 0, 64
	.other		__nv_reservedSMEM_offset_0_alias,@"STO_CUDA_RESERVED_SHARED STV_DEFAULT"
__nv_reservedSMEM_offset_0_alias:
	.zero		0
	.zero		64


//--------------------- .nv.constant0._Z10reduce_sumPKfPfi --------------------------
	.section	.nv.constant0._Z10reduce_sumPKfPfi,"a",@progbits
	.sectionflags	@""
	.align	4
.nv.constant0._Z10reduce_sumPKfPfi:
	.zero		916


//--------------------- SYMBOLS --------------------------

	.type		.nv.reservedSmem.offset0,@object
	.size		.nv.reservedSmem.offset0,0x4
	.type		.nv.reservedSmem.cap,@object
	.size		.nv.reservedSmem.cap,0x4
